	.headerflags	@"EF_CUDA_TEXMODE_UNIFIED EF_CUDA_64BIT_ADDRESS EF_CUDA_ACCELERATORS EF_CUDA_SM90 EF_CUDA_VIRTUAL_SM(EF_CUDA_SM90)"
	.elftype	@"ET_EXEC"


//--------------------- .nv.info                  --------------------------
	.section	.nv.info,"",@"SHT_CUDA_INFO"
	.align	4


	//----- nvinfo : EIATTR_REGCOUNT
	.align		4
        /*0000*/ 	.byte	0x04, 0x2f
        /*0002*/ 	.short	(.L_1 - .L_0)
	.align		4
.L_0:
        /*0004*/ 	.word	index@(triton_mm)
        /*0008*/ 	.word	0x0000002f


	//----- nvinfo : EIATTR_MIN_STACK_SIZE
	.align		4
.L_1:
        /*000c*/ 	.byte	0x04, 0x12
        /*000e*/ 	.short	(.L_3 - .L_2)
	.align		4
.L_2:
        /*0010*/ 	.word	index@(triton_mm)
        /*0014*/ 	.word	0x00000000


	//----- nvinfo : EIATTR_FRAME_SIZE
	.align		4
.L_3:
        /*0018*/ 	.byte	0x04, 0x11
        /*001a*/ 	.short	(.L_5 - .L_4)
	.align		4
.L_4:
        /*001c*/ 	.word	index@(triton_mm)
        /*0020*/ 	.word	0x00000000


	//----- nvinfo : EIATTR_MIN_STACK_SIZE
	.align		4
.L_5:
        /*0024*/ 	.byte	0x04, 0x12
        /*0026*/ 	.short	(.L_7 - .L_6)
	.align		4
.L_6:
        /*0028*/ 	.word	index@(triton_mm)
        /*002c*/ 	.word	0x00000000
.L_7:


//--------------------- .nv.info.triton_mm        --------------------------
	.section	.nv.info.triton_mm,"",@"SHT_CUDA_INFO"
	.sectionflags	@""
	.align	4


	//----- nvinfo : EIATTR_CUDA_API_VERSION
	.align		4
        /*0000*/ 	.byte	0x04, 0x37
        /*0002*/ 	.short	(.L_9 - .L_8)
.L_8:
        /*0004*/ 	.word	0x0000007c


	//----- nvinfo : EIATTR_KPARAM_INFO
	.align		4
.L_9:
        /*0008*/ 	.byte	0x04, 0x17
        /*000a*/ 	.short	(.L_11 - .L_10)
.L_10:
        /*000c*/ 	.word	0x00000000
        /*0010*/ 	.short	0x0003
        /*0012*/ 	.short	0x0018
        /*0014*/ 	.byte	0x00, 0xf0, 0x11, 0x00


	//----- nvinfo : EIATTR_KPARAM_INFO
	.align		4
.L_11:
        /*0018*/ 	.byte	0x04, 0x17
        /*001a*/ 	.short	(.L_13 - .L_12)
.L_12:
        /*001c*/ 	.word	0x00000000
        /*0020*/ 	.short	0x0002
        /*0022*/ 	.short	0x0010
        /*0024*/ 	.byte	0x00, 0xf0, 0x21, 0x00


	//----- nvinfo : EIATTR_KPARAM_INFO
	.align		4
.L_13:
        /*0028*/ 	.byte	0x04, 0x17
        /*002a*/ 	.short	(.L_15 - .L_14)
.L_14:
        /*002c*/ 	.word	0x00000000
        /*0030*/ 	.short	0x0001
        /*0032*/ 	.short	0x0008
        /*0034*/ 	.byte	0x00, 0xf0, 0x21, 0x00


	//----- nvinfo : EIATTR_KPARAM_INFO
	.align		4
.L_15:
        /*0038*/ 	.byte	0x04, 0x17
        /*003a*/ 	.short	(.L_17 - .L_16)
.L_16:
        /*003c*/ 	.word	0x00000000
        /*0040*/ 	.short	0x0000
        /*0042*/ 	.short	0x0000
        /*0044*/ 	.byte	0x00, 0xf0, 0x21, 0x00


	//----- nvinfo : EIATTR_SPARSE_MMA_MASK
	.align		4
.L_17:
        /*0048*/ 	.byte	0x03, 0x50
        /*004a*/ 	.short	0x0000


	//----- nvinfo : EIATTR_MAXREG_COUNT
	.align		4
        /*004c*/ 	.byte	0x03, 0x1b
        /*004e*/ 	.short	0x00ff


	//----- nvinfo : EIATTR_COOP_GROUP_MASK_REGIDS
	.align		4
        /*0050*/ 	.byte	0x04, 0x29
        /*0052*/ 	.short	(.L_19 - .L_18)


	//   ....[0]....
.L_18:
        /*0054*/ 	.word	0xffffffff


	//----- nvinfo : EIATTR_COOP_GROUP_INSTR_OFFSETS
	.align		4
.L_19:
        /*0058*/ 	.byte	0x04, 0x28
        /*005a*/ 	.short	(.L_21 - .L_20)


	//   ....[0]....
.L_20:
        /*005c*/ 	.word	0x00000df0


	//----- nvinfo : EIATTR_EXIT_INSTR_OFFSETS
	.align		4
.L_21:
        /*0060*/ 	.byte	0x04, 0x1c
        /*0062*/ 	.short	(.L_23 - .L_22)


	//   ....[0]....
.L_22:
        /*0064*/ 	.word	0x00000040


	//   ....[1]....
        /*0068*/ 	.word	0x000013a0


	//   ....[2]....
        /*006c*/ 	.word	0x000013f0


	//----- nvinfo : EIATTR_MAX_THREADS
	.align		4
.L_23:
        /*0070*/ 	.byte	0x04, 0x05
        /*0072*/ 	.short	(.L_25 - .L_24)
.L_24:
        /*0074*/ 	.word	0x00000100
        /*0078*/ 	.word	0x00000001
        /*007c*/ 	.word	0x00000001


	//----- nvinfo : EIATTR_CBANK_PARAM_SIZE
	.align		4
.L_25:
        /*0080*/ 	.byte	0x03, 0x19
        /*0082*/ 	.short	0x001c


	//----- nvinfo : EIATTR_PARAM_CBANK
	.align		4
        /*0084*/ 	.byte	0x04, 0x0a
        /*0086*/ 	.short	(.L_27 - .L_26)
	.align		4
.L_26:
        /*0088*/ 	.word	index@(.nv.constant0.triton_mm)
        /*008c*/ 	.short	0x0210
        /*008e*/ 	.short	0x001c


	//----- nvinfo : EIATTR_SW_WAR
	.align		4
.L_27:
        /*0090*/ 	.byte	0x04, 0x36
        /*0092*/ 	.short	(.L_29 - .L_28)
.L_28:
        /*0094*/ 	.word	0x00000008
.L_29:


//--------------------- .nv.callgraph             --------------------------
	.section	.nv.callgraph,"",@"SHT_CUDA_CALLGRAPH"
	.align	4
	.sectionentsize	8
	.align		4
        /*0000*/ 	.word	0x00000000
	.align		4
        /*0004*/ 	.word	0xffffffff
	.align		4
        /*0008*/ 	.word	0x00000000
	.align		4
        /*000c*/ 	.word	0xfffffffe
	.align		4
        /*0010*/ 	.word	0x00000000
	.align		4
        /*0014*/ 	.word	0xfffffffd
	.align		4
        /*0018*/ 	.word	0x00000000
	.align		4
        /*001c*/ 	.word	0xfffffffc


//--------------------- .text.triton_mm           --------------------------
	.section	.text.triton_mm,"ax",@progbits
	.sectionflags	@"SHF_BARRIERS=1"
	.align	128
        .global         triton_mm
        .type           triton_mm,@function
        .size           triton_mm,(.L_x_2 - triton_mm)
        .other          triton_mm,@"STO_CUDA_ENTRY STV_DEFAULT"
triton_mm:
.text.triton_mm:
[----:B------:R-:W1:Y:S02]  /*0000*/  LDC R1, c[0x0][0x28] ;  /* 0x00000a00ff017b82 */ /* 0x000e640000000800 */
[----:B------:R-:W-:Y:S02]  /*0010*/  ULDC UR28, c[0x0][0x228] ;  /* 0x00008a00001c7ab9 */ /* 0x000fe40000000800 */
[----:B------:R-:W-:-:S06]  /*0020*/  UIMAD UR4, UR28, 0xc00, URZ ;  /* 0x00000c001c0478a4 */ /* 0x000fcc000f8e023f */
[----:B------:R-:W-:-:S13]  /*0030*/  ISETP.NE.AND P0, PT, RZ, UR4, PT ;  /* 0x00000004ff007c0c */ /* 0x000fda000bf05270 */
[----:B------:R-:W-:Y:S05]  /*0040*/  @!P0 EXIT ;  /* 0x000000000000894d */ /* 0x000fea0003800000 */
[----:B------:R-:W2:Y:S01]  /*0050*/  S2UR UR8, SR_CTAID.X ;  /* 0x00000000000879c3 */ /* 0x000ea20000002500 */
[----:B------:R-:W-:Y:S01]  /*0060*/  UIADD3 UR6, UR28, 0x3f, URZ ;  /* 0x0000003f1c067890 */ /* 0x000fe2000fffe03f */
[----:B------:R-:W3:Y:S01]  /*0070*/  S2R R5, SR_CTAID.X ;  /* 0x0000000000057919 */ /* 0x000ee20000002500 */
[----:B------:R-:W-:Y:S01]  /*0080*/  ULDC.64 UR26, c[0x0][0x208] ;  /* 0x00008200001a7ab9 */ /* 0x000fe20000000a00 */
[----:B------:R-:W-:Y:S02]  /*0090*/  CS2R R24, SRZ ;  /* 0x0000000000187805 */ /* 0x000fe4000001ff00 */
[----:B------:R-:W-:Y:S02]  /*00a0*/  CS2R R26, SRZ ;  /* 0x00000000001a7805 */ /* 0x000fe4000001ff00 */
[----:B------:R-:W-:Y:S02]  /*00b0*/  CS2R R28, SRZ ;  /* 0x00000000001c7805 */ /* 0x000fe4000001ff00 */
[----:B------:R-:W-:Y:S01]  /*00c0*/  CS2R R34, SRZ ;  /* 0x0000000000227805 */ /* 0x000fe2000001ff00 */
[----:B------:R-:W4:Y:S01]  /*00d0*/  S2UR UR22, SR_CgaCtaId ;  /* 0x00000000001679c3 */ /* 0x000f220000008800 */
[----:B------:R-:W-:-:S02]  /*00e0*/  CS2R R36, SRZ ;  /* 0x0000000000247805 */ /* 0x000fc4000001ff00 */
[----:B------:R-:W-:Y:S01]  /*00f0*/  CS2R R38, SRZ ;  /* 0x0000000000267805 */ /* 0x000fe2000001ff00 */
[----:B------:R-:W-:Y:S01]  /*0100*/  UMOV UR23, 0x1 ;  /* 0x0000000100177882 */ /* 0x000fe20000000000 */
[----:B------:R-:W-:Y:S01]  /*0110*/  UMOV UR24, 0xffffffff ;  /* 0xffffffff00187882 */ /* 0x000fe20000000000 */
[----:B------:R-:W-:Y:S01]  /*0120*/  UMOV UR25, 0xffffffc0 ;  /* 0xffffffc000197882 */ /* 0x000fe20000000000 */
[----:B--2---:R-:W-:Y:S02]  /*0130*/  UIMAD.WIDE UR4, UR8, 0x2aaaaaab, URZ ;  /* 0x2aaaaaab080478a5 */ /* 0x004fe4000f8e023f */
[----:B------:R-:W-:Y:S01]  /*0140*/  ISETP.LE.AND P1, PT, RZ, UR8, PT ;  /* 0x00000008ff007c0c */ /* 0x000fe2000bf23270 */
[----:B------:R-:W-:Y:S02]  /*0150*/  USHF.R.S32.HI UR4, URZ, 0x1f, UR6 ;  /* 0x0000001f3f047899 */ /* 0x000fe40008011406 */
[----:B------:R-:W-:Y:S02]  /*0160*/  USHF.R.U32.HI UR7, URZ, 0x1f, UR5 ;  /* 0x0000001f3f077899 */ /* 0x000fe40008011605 */
[----:B------:R-:W-:-:S02]  /*0170*/  ULEA.HI UR4, UR4, UR6, URZ, 0x6 ;  /* 0x0000000604047291 */ /* 0x000fc4000f8f303f */
[----:B------:R-:W-:Y:S01]  /*0180*/  ULEA.HI.SX32 UR7, UR5, UR7, 0x1a ;  /* 0x0000000705077291 */ /* 0x000fe2000f8fd23f */
[----:B---3--:R-:W-:-:S03]  /*0190*/  IABS R8, R5 ;  /* 0x0000000500087213 */ /* 0x008fc60000000000 */
[----:B------:R-:W-:Y:S02]  /*01a0*/  USHF.L.U32 UR5, UR7, 0x3, URZ ;  /* 0x0000000307057899 */ /* 0x000fe4000800063f */
[----:B------:R-:W-:Y:S02]  /*01b0*/  UIMAD UR7, UR7, -0x180, UR8 ;  /* 0xfffffe80070778a4 */ /* 0x000fe4000f8e0208 */
[----:B------:R-:W-:-:S04]  /*01c0*/  ULEA.HI.SX32 UR4, UR4, -UR5, 0x1a ;  /* 0x8000000504047291 */ /* 0x000fc8000f8fd23f */
[----:B------:R-:W-:-:S04]  /*01d0*/  UISETP.LT.AND UP0, UPT, UR4, 0x8, UPT ;  /* 0x000000080400788c */ /* 0x000fc8000bf01270 */
[----:B------:R-:W-:-:S06]  /*01e0*/  USEL UR4, UR4, 0x8, UP0 ;  /* 0x0000000804047887 */ /* 0x000fcc0008000000 */
[----:B------:R-:W-:Y:S01]  /*01f0*/  IMAD.U32 R6, RZ, RZ, UR4 ;  /* 0x00000004ff067e24 */ /* 0x000fe2000f8e00ff */
[----:B------:R-:W-:-:S04]  /*0200*/  LOP3.LUT R10, RZ, UR4, RZ, 0x33, !PT ;  /* 0x00000004ff0a7c12 */ /* 0x000fc8000f8e33ff */
[----:B------:R-:W-:-:S04]  /*0210*/  IABS R4, R6 ;  /* 0x0000000600047213 */ /* 0x000fc80000000000 */
[----:B------:R-:W2:Y:S08]  /*0220*/  I2F.RP R0, R4 ;  /* 0x0000000400007306 */ /* 0x000eb00000209400 */
[----:B--2---:R-:W2:Y:S02]  /*0230*/  MUFU.RCP R0, R0 ;  /* 0x0000000000007308 */ /* 0x004ea40000001000 */
[----:B--2---:R-:W-:-:S06]  /*0240*/  VIADD R2, R0, 0xffffffe ;  /* 0x0ffffffe00027836 */ /* 0x004fcc0000000000 */
[----:B------:R2:W3:Y:S02]  /*0250*/  F2I.FTZ.U32.TRUNC.NTZ R3, R2 ;  /* 0x0000000200037305 */ /* 0x0004e4000021f000 */
[----:B--2---:R-:W-:Y:S02]  /*0260*/  IMAD.MOV.U32 R2, RZ, RZ, RZ ;  /* 0x000000ffff027224 */ /* 0x004fe400078e00ff */
[----:B---3--:R-:W-:-:S04]  /*0270*/  IMAD.MOV R7, RZ, RZ, -R3 ;  /* 0x000000ffff077224 */ /* 0x008fc800078e0a03 */
[----:B------:R-:W-:Y:S01]  /*0280*/  IMAD R5, R7, R4, RZ ;  /* 0x0000000407057224 */ /* 0x000fe200078e02ff */
[----:B------:R-:W-:Y:S01]  /*0290*/  IABS R7, R6 ;  /* 0x0000000600077213 */ /* 0x000fe20000000000 */
[----:B------:R-:W-:Y:S01]  /*02a0*/  IMAD.MOV.U32 R6, RZ, RZ, R8 ;  /* 0x000000ffff067224 */ /* 0x000fe200078e0008 */
[----:B------:R-:W-:Y:S01]  /*02b0*/  IABS R8, UR28 ;  /* 0x0000001c00087c13 */ /* 0x000fe20008000000 */
[----:B------:R-:W-:-:S03]  /*02c0*/  IMAD.HI.U32 R3, R3, R5, R2 ;  /* 0x0000000503037227 */ /* 0x000fc600078e0002 */
[----:B------:R-:W2:Y:S01]  /*02d0*/  I2F.RP R2, R8 ;  /* 0x0000000800027306 */ /* 0x000ea20000209400 */
[----:B------:R-:W-:Y:S02]  /*02e0*/  IMAD.MOV R11, RZ, RZ, -R7 ;  /* 0x000000ffff0b7224 */ /* 0x000fe400078e0a07 */
[----:B------:R-:W-:-:S04]  /*02f0*/  IMAD.HI.U32 R0, R3, R6, RZ ;  /* 0x0000000603007227 */ /* 0x000fc800078e00ff */
[----:B------:R-:W-:Y:S02]  /*0300*/  IMAD R5, R0, R11, R6 ;  /* 0x0000000b00057224 */ /* 0x000fe400078e0206 */
[----:B------:R-:W3:Y:S01]  /*0310*/  S2R R0, SR_TID.X ;  /* 0x0000000000007919 */ /* 0x000ee20000002100 */
[----:B------:R-:W-:Y:S02]  /*0320*/  IMAD.U32 R6, RZ, RZ, UR7 ;  /* 0x00000007ff067e24 */ /* 0x000fe4000f8e00ff */
[----:B------:R-:W-:Y:S01]  /*0330*/  ISETP.GT.U32.AND P0, PT, R4, R5, PT ;  /* 0x000000050400720c */ /* 0x000fe20003f04070 */
[----:B--2---:R-:W2:Y:S02]  /*0340*/  MUFU.RCP R2, R2 ;  /* 0x0000000200027308 */ /* 0x004ea40000001000 */
[----:B------:R-:W-:-:S05]  /*0350*/  IABS R12, R6 ;  /* 0x00000006000c7213 */ /* 0x000fca0000000000 */
[----:B------:R-:W-:-:S05]  /*0360*/  IMAD.HI.U32 R9, R3, R12, RZ ;  /* 0x0000000c03097227 */ /* 0x000fca00078e00ff */
[----:B------:R-:W-:Y:S02]  /*0370*/  @!P0 IMAD.IADD R5, R5, 0x1, -R4 ;  /* 0x0000000105058824 */ /* 0x000fe400078e0a04 */
[----:B------:R-:W-:-:S03]  /*0380*/  IMAD R11, R9, R11, R12 ;  /* 0x0000000b090b7224 */ /* 0x000fc600078e020c */
[----:B------:R-:W-:Y:S01]  /*0390*/  ISETP.GT.U32.AND P0, PT, R4, R5, PT ;  /* 0x000000050400720c */ /* 0x000fe20003f04070 */
[----:B--2---:R-:W-:Y:S01]  /*03a0*/  VIADD R6, R2, 0xffffffe ;  /* 0x0ffffffe02067836 */ /* 0x004fe20000000000 */
[----:B------:R-:W-:-:S03]  /*03b0*/  ISETP.GT.U32.AND P3, PT, R4, R11, PT ;  /* 0x0000000b0400720c */ /* 0x000fc60003f64070 */
[----:B------:R2:W5:Y:S01]  /*03c0*/  F2I.FTZ.U32.TRUNC.NTZ R7, R6 ;  /* 0x0000000600077305 */ /* 0x000562000021f000 */
[----:B---3--:R-:W-:-:S07]  /*03d0*/  SHF.R.U32.HI R12, RZ, 0x3, R0 ;  /* 0x00000003ff0c7819 */ /* 0x008fce0000011600 */
[--C-:B------:R-:W-:Y:S01]  /*03e0*/  @!P0 IMAD.IADD R5, R5, 0x1, -R4.reuse ;  /* 0x0000000105058824 */ /* 0x100fe200078e0a04 */
[----:B------:R-:W-:Y:S01]  /*03f0*/  ISETP.NE.AND P0, PT, RZ, UR4, PT ;  /* 0x00000004ff007c0c */ /* 0x000fe2000bf05270 */
[----:B--2---:R-:W-:Y:S01]  /*0400*/  IMAD.MOV.U32 R6, RZ, RZ, RZ ;  /* 0x000000ffff067224 */ /* 0x004fe200078e00ff */
[----:B------:R-:W-:Y:S01]  /*0410*/  SGXT.U32 R12, R12, 0x5 ;  /* 0x000000050c0c781a */ /* 0x000fe20000000000 */
[----:B------:R-:W-:Y:S01]  /*0420*/  @!P1 IMAD.MOV R5, RZ, RZ, -R5 ;  /* 0x000000ffff059224 */ /* 0x000fe200078e0a05 */
[----:B------:R-:W-:Y:S01]  /*0430*/  ULOP3.LUT UR4, UR7, UR4, URZ, 0x3c, !UPT ;  /* 0x0000000407047292 */ /* 0x000fe2000f8e3c3f */
[----:B------:R-:W-:Y:S02]  /*0440*/  @!P3 IMAD.IADD R11, R11, 0x1, -R4 ;  /* 0x000000010b0bb824 */ /* 0x000fe400078e0a04 */
[----:B------:R-:W-:Y:S01]  /*0450*/  @!P3 VIADD R9, R9, 0x1 ;  /* 0x000000010909b836 */ /* 0x000fe20000000000 */
[----:B------:R-:W-:Y:S02]  /*0460*/  SEL R5, R10, R5, !P0 ;  /* 0x000000050a057207 */ /* 0x000fe40004000000 */
[----:B------:R-:W-:-:S02]  /*0470*/  ISETP.GE.U32.AND P2, PT, R11, R4, PT ;  /* 0x000000040b00720c */ /* 0x000fc40003f46070 */
[----:B------:R-:W-:Y:S01]  /*0480*/  ISETP.LE.AND P1, PT, RZ, UR4, PT ;  /* 0x00000004ff007c0c */ /* 0x000fe2000bf23270 */
[----:B------:R-:W-:Y:S01]  /*0490*/  VIADD R3, R5, UR5 ;  /* 0x0000000505037c36 */ /* 0x000fe20008000000 */
[----:B------:R-:W-:Y:S01]  /*04a0*/  UMOV UR4, 0x400 ;  /* 0x0000040000047882 */ /* 0x000fe20000000000 */
[----:B-1---5:R-:W-:Y:S01]  /*04b0*/  IMAD.MOV R5, RZ, RZ, -R7 ;  /* 0x000000ffff057224 */ /* 0x022fe200078e0a07 */
[----:B----4-:R-:W-:Y:S01]  /*04c0*/  UPRMT UR22, UR22, 0x654, UR4 ;  /* 0x0000065416167896 */ /* 0x010fe20008000004 */
[----:B------:R-:W-:Y:S02]  /*04d0*/  IMAD.SHL.U32 R3, R3, 0x40, RZ ;  /* 0x0000004003037824 */ /* 0x000fe400078e00ff */
[----:B------:R-:W-:-:S03]  /*04e0*/  IMAD R5, R5, R8, RZ ;  /* 0x0000000805057224 */ /* 0x000fc600078e02ff */
[----:B------:R-:W-:Y:S01]  /*04f0*/  LOP3.LUT R2, R3, R12, RZ, 0xfc, !PT ;  /* 0x0000000c03027212 */ /* 0x000fe200078efcff */
[----:B------:R-:W-:Y:S01]  /*0500*/  IMAD.HI.U32 R6, R7, R5, R6 ;  /* 0x0000000507067227 */ /* 0x000fe200078e0006 */
[----:B------:R-:W-:Y:S02]  /*0510*/  LOP3.LUT R3, R3, 0x20, R12, 0xfe, !PT ;  /* 0x0000002003037812 */ /* 0x000fe400078efe0c */
[----:B------:R-:W-:Y:S01]  /*0520*/  IABS R15, R2 ;  /* 0x00000002000f7213 */ /* 0x000fe20000000000 */
[----:B------:R-:W-:Y:S01]  /*0530*/  @P2 VIADD R9, R9, 0x1 ;  /* 0x0000000109092836 */ /* 0x000fe20000000000 */
[----:B------:R-:W-:Y:S01]  /*0540*/  IABS R17, R3 ;  /* 0x0000000300117213 */ /* 0x000fe20000000000 */
[----:B------:R-:W-:Y:S01]  /*0550*/  IMAD.SHL.U32 R5, R0, 0x8, RZ ;  /* 0x0000000800057824 */ /* 0x000fe200078e00ff */
[----:B------:R-:W-:Y:S01]  /*0560*/  LOP3.LUT R7, R12, 0x20, RZ, 0xfc, !PT ;  /* 0x000000200c077812 */ /* 0x000fe200078efcff */
[----:B------:R-:W-:-:S04]  /*0570*/  IMAD.HI.U32 R4, R6, R15, RZ ;  /* 0x0000000f06047227 */ /* 0x000fc800078e00ff */
[----:B------:R-:W-:-:S04]  /*0580*/  IMAD.HI.U32 R6, R6, R17, RZ ;  /* 0x0000001106067227 */ /* 0x000fc800078e00ff */
[----:B------:R-:W-:Y:S02]  /*0590*/  IMAD.MOV R4, RZ, RZ, -R4 ;  /* 0x000000ffff047224 */ /* 0x000fe400078e0a04 */
[----:B------:R-:W-:Y:S02]  /*05a0*/  IMAD.MOV R6, RZ, RZ, -R6 ;  /* 0x000000ffff067224 */ /* 0x000fe400078e0a06 */
[C---:B------:R-:W-:Y:S02]  /*05b0*/  IMAD R15, R8.reuse, R4, R15 ;  /* 0x00000004080f7224 */ /* 0x040fe400078e020f */
[C---:B------:R-:W-:Y:S02]  /*05c0*/  IMAD R17, R8.reuse, R6, R17 ;  /* 0x0000000608117224 */ /* 0x040fe400078e0211 */
[----:B------:R-:W-:Y:S01]  /*05d0*/  @!P1 IMAD.MOV R9, RZ, RZ, -R9 ;  /* 0x000000ffff099224 */ /* 0x000fe200078e0a09 */
[C---:B------:R-:W-:Y:S02]  /*05e0*/  ISETP.GT.U32.AND P2, PT, R8.reuse, R15, PT ;  /* 0x0000000f0800720c */ /* 0x040fe40003f44070 */
[----:B------:R-:W-:-:S02]  /*05f0*/  ISETP.GT.U32.AND P3, PT, R8, R17, PT ;  /* 0x000000110800720c */ /* 0x000fc40003f64070 */
[----:B------:R-:W-:Y:S02]  /*0600*/  SEL R4, R10, R9, !P0 ;  /* 0x000000090a047207 */ /* 0x000fe40004000000 */
[----:B------:R-:W-:Y:S01]  /*0610*/  LOP3.LUT R9, R5, 0x38, R0, 0x48, !PT ;  /* 0x0000003805097812 */ /* 0x000fe200078e4800 */
[----:B------:R-:W1:Y:S01]  /*0620*/  LDC.64 R10, c[0x0][0x218] ;  /* 0x00008600ff0a7b82 */ /* 0x000e620000000a00 */
[----:B------:R-:W-:Y:S01]  /*0630*/  ISETP.GE.AND P1, PT, R2, RZ, PT ;  /* 0x000000ff0200720c */ /* 0x000fe20003f26270 */
[----:B------:R-:W-:Y:S02]  /*0640*/  IMAD.SHL.U32 R4, R4, 0x40, RZ ;  /* 0x0000004004047824 */ /* 0x000fe400078e00ff */
[--C-:B------:R-:W-:Y:S02]  /*0650*/  IMAD R6, R12, 0x40, R9.reuse ;  /* 0x000000400c067824 */ /* 0x100fe400078e0209 */
[--C-:B------:R-:W-:Y:S01]  /*0660*/  @!P2 IMAD.IADD R15, R15, 0x1, -R8.reuse ;  /* 0x000000010f0fa824 */ /* 0x100fe200078e0a08 */
[----:B------:R-:W-:Y:S01]  /*0670*/  LOP3.LUT R18, R4, R12, RZ, 0xfc, !PT ;  /* 0x0000000c04127212 */ /* 0x000fe200078efcff */
[----:B------:R-:W-:Y:S01]  /*0680*/  @!P3 IMAD.IADD R17, R17, 0x1, -R8 ;  /* 0x000000011111b824 */ /* 0x000fe200078e0a08 */
[----:B------:R-:W-:Y:S01]  /*0690*/  LOP3.LUT R20, R4, 0x20, R12, 0xfe, !PT ;  /* 0x0000002004147812 */ /* 0x000fe200078efe0c */
[----:B------:R-:W-:Y:S01]  /*06a0*/  IMAD R7, R7, 0x40, R9 ;  /* 0x0000004007077824 */ /* 0x000fe200078e0209 */
[C---:B------:R-:W-:Y:S01]  /*06b0*/  ISETP.GT.U32.AND P0, PT, R8.reuse, R15, PT ;  /* 0x0000000f0800720c */ /* 0x040fe20003f04070 */
[----:B------:R-:W2:Y:S01]  /*06c0*/  LDC.64 R12, c[0x0][0x210] ;  /* 0x00008400ff0c7b82 */ /* 0x000ea20000000a00 */
[----:B------:R-:W-:Y:S01]  /*06d0*/  ISETP.GT.U32.AND P2, PT, R8, R17, PT ;  /* 0x000000110800720c */ /* 0x000fe20003f44070 */
[----:B------:R-:W-:Y:S01]  /*06e0*/  IMAD.HI R9, R18, 0x2aaaaaab, RZ ;  /* 0x2aaaaaab12097827 */ /* 0x000fe200078e02ff */
[----:B------:R-:W-:-:S02]  /*06f0*/  ISETP.GE.AND P3, PT, R3, RZ, PT ;  /* 0x000000ff0300720c */ /* 0x000fc40003f66270 */
[----:B------:R-:W-:Y:S01]  /*0700*/  LEA R31, R6, UR22, 0x1 ;  /* 0x00000016061f7c11 */ /* 0x000fe2000f8e08ff */
[----:B------:R-:W-:Y:S01]  /*0710*/  IMAD.HI R16, R20, 0x2aaaaaab, RZ ;  /* 0x2aaaaaab14107827 */ /* 0x000fe200078e02ff */
[----:B------:R-:W-:-:S04]  /*0720*/  SHF.R.U32.HI R14, RZ, 0x1f, R9 ;  /* 0x0000001fff0e7819 */ /* 0x000fc80000011609 */
[----:B------:R-:W-:Y:S01]  /*0730*/  SHF.R.U32.HI R19, RZ, 0x1f, R16 ;  /* 0x0000001fff137819 */ /* 0x000fe20000011610 */
[--C-:B------:R-:W-:Y:S01]  /*0740*/  @!P0 IMAD.IADD R15, R15, 0x1, -R8.reuse ;  /* 0x000000010f0f8824 */ /* 0x100fe200078e0a08 */
[----:B------:R-:W-:Y:S01]  /*0750*/  LEA.HI R9, R9, R14, RZ, 0x17 ;  /* 0x0000000e09097211 */ /* 0x000fe200078fb8ff */
[----:B------:R-:W-:Y:S01]  /*0760*/  @!P2 IMAD.IADD R17, R17, 0x1, -R8 ;  /* 0x000000011111a824 */ /* 0x000fe200078e0a08 */
[----:B------:R-:W-:Y:S01]  /*0770*/  LEA.HI R19, R16, R19, RZ, 0x17 ;  /* 0x0000001310137211 */ /* 0x000fe200078fb8ff */
[----:B------:R-:W-:Y:S01]  /*0780*/  @!P1 IMAD.MOV R15, RZ, RZ, -R15 ;  /* 0x000000ffff0f9224 */ /* 0x000fe200078e0a0f */
[----:B------:R-:W-:Y:S01]  /*0790*/  ISETP.NE.AND P0, PT, RZ, UR28, PT ;  /* 0x0000001cff007c0c */ /* 0x000fe2000bf05270 */
[----:B------:R-:W-:Y:S01]  /*07a0*/  @!P3 IMAD.MOV R17, RZ, RZ, -R17 ;  /* 0x000000ffff11b224 */ /* 0x000fe200078e0a11 */
[----:B------:R-:W-:Y:S01]  /*07b0*/  LOP3.LUT R14, RZ, UR28, RZ, 0x33, !PT ;  /* 0x0000001cff0e7c12 */ /* 0x000fe2000f8e33ff */
[----:B------:R-:W-:Y:S01]  /*07c0*/  IMAD R19, R19, -0xc00, R20 ;  /* 0xfffff40013137824 */ /* 0x000fe200078e0214 */
[----:B------:R-:W-:Y:S01]  /*07d0*/  LOP3.LUT R8, R5, 0x38, RZ, 0xc0, !PT ;  /* 0x0000003805087812 */ /* 0x000fe200078ec0ff */
[----:B------:R-:W-:Y:S01]  /*07e0*/  IMAD R9, R9, -0xc00, R18 ;  /* 0xfffff40009097824 */ /* 0x000fe200078e0212 */
[----:B------:R-:W-:-:S02]  /*07f0*/  SEL R21, R14, R15, !P0 ;  /* 0x0000000f0e157207 */ /* 0x000fc40004000000 */
[----:B------:R-:W-:Y:S01]  /*0800*/  SEL R17, R14, R17, !P0 ;  /* 0x000000110e117207 */ /* 0x000fe20004000000 */
[--C-:B------:R-:W-:Y:S02]  /*0810*/  IMAD R19, R19, 0xc00, R8.reuse ;  /* 0x00000c0013137824 */ /* 0x100fe400078e0208 */
[--C-:B------:R-:W-:Y:S02]  /*0820*/  IMAD R21, R21, 0xc00, R8.reuse ;  /* 0x00000c0015157824 */ /* 0x100fe400078e0208 */
[--C-:B------:R-:W-:Y:S02]  /*0830*/  IMAD R17, R17, 0xc00, R8.reuse ;  /* 0x00000c0011117824 */ /* 0x100fe400078e0208 */
[----:B------:R-:W-:Y:S02]  /*0840*/  IMAD R9, R9, 0xc00, R8 ;  /* 0x00000c0009097824 */ /* 0x000fe400078e0208 */
[----:B--2---:R-:W-:-:S04]  /*0850*/  IMAD.WIDE R20, R21, 0x2, R12 ;  /* 0x0000000215147825 */ /* 0x004fc800078e020c */
[----:B-1----:R-:W-:Y:S01]  /*0860*/  IMAD.WIDE R32, R19, 0x2, R10 ;  /* 0x0000000213207825 */ /* 0x002fe200078e020a */
[----:B------:R-:W-:Y:S01]  /*0870*/  LEA R19, R7, UR22, 0x1 ;  /* 0x0000001607137c11 */ /* 0x000fe2000f8e08ff */
[----:B------:R-:W-:Y:S01]  /*0880*/  @!PT LDS RZ, [RZ] ;  /* 0x00000000fffff984 */ /* 0x000fe20000000800 */
[----:B------:R-:W-:Y:S01]  /*0890*/  @!PT LDS RZ, [RZ] ;  /* 0x00000000fffff984 */ /* 0x000fe20000000800 */
[----:B------:R-:W-:Y:S01]  /*08a0*/  @!PT LDS RZ, [RZ] ;  /* 0x00000000fffff984 */ /* 0x000fe20000000800 */
[----:B------:R-:W-:Y:S02]  /*08b0*/  LDGSTS.E.BYPASS.128 [R31], desc[UR26][R20.64] ;  /* 0x00000000141f7fae */ /* 0x000fe4000b901c5a */
[----:B------:R-:W-:-:S04]  /*08c0*/  IMAD.WIDE R22, R17, 0x2, R12 ;  /* 0x0000000211167825 */ /* 0x000fc800078e020c */
[----:B------:R-:W-:Y:S01]  /*08d0*/  IMAD.WIDE R16, R9, 0x2, R10 ;  /* 0x0000000209107825 */ /* 0x000fe200078e020a */
[----:B------:R-:W-:Y:S01]  /*08e0*/  LDGSTS.E.BYPASS.128 [R19], desc[UR26][R22.64] ;  /* 0x0000000016137fae */ /* 0x000fe2000b901c5a */
[----:B------:R-:W-:Y:S02]  /*08f0*/  IADD3 R14, P0, R22, 0x100, RZ ;  /* 0x00000100160e7810 */ /* 0x000fe40007f1e0ff */
[----:B------:R-:W-:Y:S01]  /*0900*/  IADD3 R10, P1, R20, 0x100, RZ ;  /* 0x00000100140a7810 */ /* 0x000fe20007f3e0ff */
[----:B------:R-:W0:Y:S01]  /*0910*/  LDGDEPBAR ;  /* 0x00000000000079af */ /* 0x000e220000000000 */
[----:B------:R-:W-:Y:S02]  /*0920*/  IMAD.SHL.U32 R12, R0, 0x2, RZ ;  /* 0x00000002000c7824 */ /* 0x000fe400078e00ff */
[----:B------:R-:W-:Y:S01]  /*0930*/  IMAD.X R15, RZ, RZ, R23, P0 ;  /* 0x000000ffff0f7224 */ /* 0x000fe200000e0617 */
[----:B------:R-:W-:Y:S01]  /*0940*/  LDGSTS.E.BYPASS.128 [R31+0x6000], desc[UR26][R16.64] ;  /* 0x06000000101f7fae */ /* 0x000fe2000b901c5a */
[----:B------:R-:W-:Y:S01]  /*0950*/  IMAD.X R11, RZ, RZ, R21, P1 ;  /* 0x000000ffff0b7224 */ /* 0x000fe200008e0615 */
[----:B------:R-:W-:-:S02]  /*0960*/  IADD3 R44, P0, R32, 0x100, RZ ;  /* 0x00000100202c7810 */ /* 0x000fc40007f1e0ff */
[----:B------:R-:W-:Y:S01]  /*0970*/  LDGSTS.E.BYPASS.128 [R19+0x6000], desc[UR26][R32.64] ;  /* 0x0600000020137fae */ /* 0x000fe2000b901c5a */
[----:B------:R-:W-:Y:S02]  /*0980*/  IADD3 R13, P1, R16, 0x100, RZ ;  /* 0x00000100100d7810 */ /* 0x000fe40007f3e0ff */
[----:B------:R-:W-:Y:S01]  /*0990*/  LOP3.LUT R12, R12, 0x100, RZ, 0xc0, !PT ;  /* 0x000001000c0c7812 */ /* 0x000fe200078ec0ff */
[----:B------:R-:W0:Y:S01]  /*09a0*/  LDGDEPBAR ;  /* 0x00000000000079af */ /* 0x000e220000000000 */
[----:B------:R-:W-:Y:S02]  /*09b0*/  IMAD.X R9, RZ, RZ, R33, P0 ;  /* 0x000000ffff097224 */ /* 0x000fe400000e0621 */
[C---:B------:R-:W-:Y:S01]  /*09c0*/  LOP3.LUT R40, R12.reuse, 0x2000002, RZ, 0xfc, !PT ;  /* 0x020000020c287812 */ /* 0x040fe200078efcff */
[----:B------:R-:W-:Y:S01]  /*09d0*/  BAR.SYNC.DEFER_BLOCKING 0x0 ;  /* 0x0000000000007b1d */ /* 0x000fe20000010000 */
[----:B------:R-:W-:Y:S01]  /*09e0*/  LOP3.LUT R42, R12, 0x2000004, RZ, 0xfc, !PT ;  /* 0x020000040c2a7812 */ /* 0x000fe200078efcff */
[----:B------:R-:W-:-:S04]  /*09f0*/  IMAD.X R18, RZ, RZ, R17, P1 ;  /* 0x000000ffff127224 */ /* 0x000fc800008e0611 */
[----:B------:R-:W-:Y:S01]  /*0a00*/  @!PT LDS RZ, [RZ] ;  /* 0x00000000fffff984 */ /* 0x000fe20000000800 */
[----:B------:R-:W-:Y:S01]  /*0a10*/  @!PT LDS RZ, [RZ] ;  /* 0x00000000fffff984 */ /* 0x000fe20000000800 */
[----:B------:R-:W-:Y:S01]  /*0a20*/  @!PT LDS RZ, [RZ] ;  /* 0x00000000fffff984 */ /* 0x000fe20000000800 */
[----:B------:R1:W-:Y:S04]  /*0a30*/  LDGSTS.E.BYPASS.128 [R31+0x2000], desc[UR26][R20.64+0x80] ;  /* 0x02000080141f7fae */ /* 0x0003e8000b901c5a */
[----:B------:R2:W-:Y:S04]  /*0a40*/  LDGSTS.E.BYPASS.128 [R19+0x2000], desc[UR26][R22.64+0x80] ;  /* 0x0200008016137fae */ /* 0x0005e8000b901c5a */
[----:B------:R-:W0:Y:S04]  /*0a50*/  LDGDEPBAR ;  /* 0x00000000000079af */ /* 0x000e280000000000 */
[----:B------:R3:W-:Y:S01]  /*0a60*/  LDGSTS.E.BYPASS.128 [R31+0x8000], desc[UR26][R16.64+0x80] ;  /* 0x08000080101f7fae */ /* 0x0007e2000b901c5a */
[----:B-1----:R-:W-:-:S03]  /*0a70*/  SHF.R.U32.HI R20, RZ, 0x3, R0 ;  /* 0x00000003ff147819 */ /* 0x002fc60000011600 */
[----:B------:R1:W-:Y:S01]  /*0a80*/  LDGSTS.E.BYPASS.128 [R19+0x8000], desc[UR26][R32.64+0x80] ;  /* 0x0800008020137fae */ /* 0x0003e2000b901c5a */
[C---:B--2---:R-:W-:Y:S02]  /*0a90*/  LOP3.LUT R22, R12.reuse, 0x2000000, RZ, 0xfc, !PT ;  /* 0x020000000c167812 */ /* 0x044fe400078efcff */
[----:B------:R-:W-:Y:S01]  /*0aa0*/  LOP3.LUT R12, R12, 0x2000006, RZ, 0xfc, !PT ;  /* 0x020000060c0c7812 */ /* 0x000fe200078efcff */
[----:B------:R-:W0:Y:S01]  /*0ab0*/  LDGDEPBAR ;  /* 0x00000000000079af */ /* 0x000e220000000000 */
[----:B---3--:R-:W-:Y:S02]  /*0ac0*/  CS2R R30, SRZ ;  /* 0x00000000001e7805 */ /* 0x008fe4000001ff00 */
[----:B-1----:R-:W-:Y:S02]  /*0ad0*/  SHF.R.U32.HI R19, RZ, 0x5, R0 ;  /* 0x00000005ff137819 */ /* 0x002fe40000011600 */
[----:B------:R-:W-:Y:S02]  /*0ae0*/  CS2R R32, SRZ ;  /* 0x0000000000207805 */ /* 0x000fe4000001ff00 */
[----:B------:R-:W-:-:S07]  /*0af0*/  LOP3.LUT R21, R19, 0x7fffffc, RZ, 0xc0, !PT ;  /* 0x07fffffc13157812 */ /* 0x000fce00078ec0ff */
.L_x_0:
[----:B------:R-:W-:Y:S01]  /*0b00*/  UIADD3 UR24, UR24, 0x1, URZ ;  /* 0x0000000118187890 */ /* 0x000fe2000fffe03f */
[----:B-1----:R-:W-:Y:S01]  /*0b10*/  IMAD.MOV.U32 R16, RZ, RZ, R22 ;  /* 0x000000ffff107224 */ /* 0x002fe200078e0016 */
[----:B------:R-:W-:Y:S01]  /*0b20*/  UMOV UR5, URZ ;  /* 0x0000003f00057c82 */ /* 0x000fe20008000000 */
[----:B------:R-:W-:Y:S01]  /*0b30*/  IMAD.MOV.U32 R23, RZ, RZ, 0x40000040 ;  /* 0x40000040ff177424 */ /* 0x000fe200078e00ff */
[----:B------:R-:W-:Y:S01]  /*0b40*/  UISETP.GE.AND UP0, UPT, UR24, 0x3, UPT ;  /* 0x000000031800788c */ /* 0x000fe2000bf06270 */
[----:B------:R-:W-:Y:S01]  /*0b50*/  IMAD.MOV.U32 R41, RZ, RZ, 0x40000040 ;  /* 0x40000040ff297424 */ /* 0x000fe200078e00ff */
[----:B------:R-:W-:-:S04]  /*0b60*/  DEPBAR.LE SB0, 0x2 ;  /* 0x000080800000791a */ /* 0x000fc80000000000 */
[----:B------:R-:W-:Y:S01]  /*0b70*/  USEL UR24, UR24, URZ, !UP0 ;  /* 0x0000003f18187287 */ /* 0x000fe2000c000000 */
[----:B------:R-:W-:Y:S01]  /*0b80*/  IMAD.MOV.U32 R43, RZ, RZ, 0x40000040 ;  /* 0x40000040ff2b7424 */ /* 0x000fe200078e00ff */
[----:B------:R-:W-:Y:S01]  /*0b90*/  BAR.SYNC.DEFER_BLOCKING 0x0 ;  /* 0x0000000000007b1d */ /* 0x000fe20000010000 */
[----:B------:R-:W-:Y:S02]  /*0ba0*/  UIADD3 UR25, UR25, 0x40, URZ ;  /* 0x0000004019197890 */ /* 0x000fe4000fffe03f */
[----:B------:R-:W-:Y:S02]  /*0bb0*/  ULEA UR6, UR24, UR22, 0xd ;  /* 0x0000001618067291 */ /* 0x000fe4000f8e683f */
[----:B------:R-:W-:Y:S02]  /*0bc0*/  UIADD3 UR23, UR23, 0x1, URZ ;  /* 0x0000000117177890 */ /* 0x000fe4000fffe03f */
[----:B------:R-:W-:Y:S02]  /*0bd0*/  UIADD3 UR4, UR6, 0x6000, URZ ;  /* 0x0000600006047890 */ /* 0x000fe4000fffe03f */
[----:B------:R-:W-:-:S02]  /*0be0*/  USHF.R.U32.HI UR6, URZ, 0x4, UR6 ;  /* 0x000000043f067899 */ /* 0x000fc40008011606 */
[----:B------:R-:W-:Y:S02]  /*0bf0*/  USHF.R.U32.HI UR4, URZ, 0x4, UR4 ;  /* 0x000000043f047899 */ /* 0x000fe40008011604 */
[----:B------:R-:W-:Y:S02]  /*0c00*/  ULOP3.LUT UR6, UR6, 0x3fff, URZ, 0xc0, !UPT ;  /* 0x00003fff06067892 */ /* 0x000fe4000f8ec03f */
[----:B------:R-:W-:Y:S01]  /*0c10*/  ULOP3.LUT UR4, UR4, 0x3fff, URZ, 0xc0, !UPT ;  /* 0x00003fff04047892 */ /* 0x000fe2000f8ec03f */
[----:B------:R-:W-:Y:S01]  /*0c20*/  UMOV UR12, 0x2000002 ;  /* 0x02000002000c7882 */ /* 0x000fe20000000000 */
[----:B------:R-:W-:Y:S01]  /*0c30*/  UMOV UR13, 0x40000040 ;  /* 0x40000040000d7882 */ /* 0x000fe20000000000 */
[----:B------:R-:W-:Y:S01]  /*0c40*/  UMOV UR8, 0x2000004 ;  /* 0x0200000400087882 */ /* 0x000fe20000000000 */
[----:B------:R-:W-:Y:S01]  /*0c50*/  UMOV UR9, 0x40000040 ;  /* 0x4000004000097882 */ /* 0x000fe20000000000 */
[----:B------:R-:W-:Y:S02]  /*0c60*/  UISETP.GE.AND UP1, UPT, UR23, 0x3, UPT ;  /* 0x000000031700788c */ /* 0x000fe4000bf26270 */
[----:B------:R-:W-:Y:S01]  /*0c70*/  UMOV UR7, UR4 ;  /* 0x0000000400077c82 */ /* 0x000fe20008000000 */
[----:B------:R-:W-:Y:S01]  /*0c80*/  WARPGROUP.ARRIVE ;  /* 0x00000000000079c5 */ /* 0x000fe20000000000 */
[----:B------:R-:W-:Y:S01]  /*0c90*/  IADD3 R16, P0, R16, UR7, RZ ;  /* 0x0000000710107c10 */ /* 0x000fe2000ff1e0ff */
[----:B------:R-:W-:Y:S01]  /*0ca0*/  UMOV UR7, UR5 ;  /* 0x0000000500077c82 */ /* 0x000fe20008000000 */
[----:B------:R-:W-:-:S02]  /*0cb0*/  USEL UR23, UR23, URZ, !UP1 ;  /* 0x0000003f17177287 */ /* 0x000fc4000c800000 */
[----:B------:R-:W-:Y:S01]  /*0cc0*/  R2UR UR18, R16 ;  /* 0x00000000101272ca */ /* 0x000fe200000e0000 */
[----:B------:R-:W-:Y:S01]  /*0cd0*/  IMAD.MOV.U32 R16, RZ, RZ, R40 ;  /* 0x000000ffff107224 */ /* 0x000fe200078e0028 */
[----:B------:R-:W-:Y:S01]  /*0ce0*/  IADD3.X R17, R23, UR7, RZ, P0, !PT ;  /* 0x0000000717117c10 */ /* 0x000fe200087fe4ff */
[----:B------:R-:W-:-:S03]  /*0cf0*/  UMOV UR7, UR4 ;  /* 0x0000000400077c82 */ /* 0x000fc60008000000 */
[----:B------:R-:W-:Y:S01]  /*0d00*/  IADD3 R16, P0, R16, UR7, RZ ;  /* 0x0000000710107c10 */ /* 0x000fe2000ff1e0ff */
[----:B------:R-:W-:Y:S01]  /*0d10*/  UMOV UR7, UR5 ;  /* 0x0000000500077c82 */ /* 0x000fe20008000000 */
[----:B------:R-:W-:Y:S02]  /*0d20*/  R2UR UR19, R17 ;  /* 0x00000000111372ca */ /* 0x000fe400000e0000 */
        /* <DEDUP_REMOVED lines=9> */
[----:B------:R-:W-:-:S03]  /*0dc0*/  IADD3.X R17, R43, UR7, RZ, P0, !PT ;  /* 0x000000072b117c10 */ /* 0x000fc600087fe4ff */
[----:B------:R-:W-:Y:S01]  /*0dd0*/  IMAD.MOV.U32 R23, RZ, RZ, R16 ;  /* 0x000000ffff177224 */ /* 0x000fe200078e0010 */
[----:B------:R-:W-:Y:S01]  /*0de0*/  R2UR UR11, R17 ;  /* 0x00000000110b72ca */ /* 0x000fe200000e0000 */
[----:B------:R-:W1:Y:S01]  /*0df0*/  SHFL.IDX PT, R16, R21, RZ, 0x1f ;  /* 0x00001fff15107589 */ /* 0x000e6200000e0000 */
[----:B------:R-:W-:Y:S01]  /*0e00*/  IMAD.MOV.U32 R17, RZ, RZ, 0x40000040 ;  /* 0x40000040ff117424 */ /* 0x000fe200078e00ff */
[----:B-1----:R-:W-:-:S13]  /*0e10*/  R2UR UR7, R16 ;  /* 0x00000000100772ca */ /* 0x002fda00000e0000 */
[----:B------:R-:W-:-:S04]  /*0e20*/  USHF.L.U32 UR7, UR7, 0x7, URZ ;  /* 0x0000000707077899 */ /* 0x000fc8000800063f */
[----:B------:R-:W-:-:S04]  /*0e30*/  ULOP3.LUT UR7, UR7, 0x180, URZ, 0xc0, !UPT ;  /* 0x0000018007077892 */ /* 0x000fc8000f8ec03f */
[----:B------:R-:W-:-:S03]  /*0e40*/  UIADD3 UR20, UP0, UR7, UR6, URZ ;  /* 0x0000000607147290 */ /* 0x000fc6000ff1e03f */
[----:B------:R-:W-:Y:S01]  /*0e50*/  UMOV UR6, UR4 ;  /* 0x0000000400067c82 */ /* 0x000fe20008000000 */
[----:B------:R-:W-:Y:S01]  /*0e60*/  UIADD3.X UR21, URZ, URZ, URZ, UP0, !UPT ;  /* 0x0000003f3f157290 */ /* 0x000fe200087fe43f */
[----:B------:R-:W-:Y:S01]  /*0e70*/  IADD3 R16, P0, R23, UR6, RZ ;  /* 0x0000000617107c10 */ /* 0x000fe2000ff1e0ff */
[----:B------:R-:W-:Y:S02]  /*0e80*/  ULOP3.LUT UR16, UR20, 0x2000000, URZ, 0xfc, !UPT ;  /* 0x0200000014107892 */ /* 0x000fe4000f8efc3f */
[----:B------:R-:W-:Y:S01]  /*0e90*/  ULOP3.LUT UR17, UR21, 0x40000040, URZ, 0xfc, !UPT ;  /* 0x4000004015117892 */ /* 0x000fe2000f8efc3f */
[----:B------:R-:W-:Y:S01]  /*0ea0*/  IADD3.X R17, R17, UR5, RZ, P0, !PT ;  /* 0x0000000511117c10 */ /* 0x000fe200087fe4ff */
[----:B------:R-:W-:Y:S01]  /*0eb0*/  UIADD3.64 UR12, UR20, UR12, URZ ;  /* 0x0000000c140c7297 */ /* 0x000fe2000fffe03f */
[----:B------:R-:W-:Y:S01]  /*0ec0*/  R2UR UR6, R16 ;  /* 0x00000000100672ca */ /* 0x000fe200000e0000 */
[----:B------:R-:W-:Y:S01]  /*0ed0*/  UIADD3.64 UR8, UR20, UR8, URZ ;  /* 0x0000000814087297 */ /* 0x000fe2000fffe03f */
[----:B------:R-:W-:Y:S01]  /*0ee0*/  R2UR UR7, R17 ;  /* 0x00000000110772ca */ /* 0x000fe200000e0000 */
[----:B------:R-:W-:Y:S01]  /*0ef0*/  UMOV UR4, 0x2000006 ;  /* 0x0200000600047882 */ /* 0x000fe20000000000 */
[----:B------:R-:W-:Y:S01]  /*0f00*/  UMOV UR5, 0x40000040 ;  /* 0x4000004000057882 */ /* 0x000fe20000000000 */
[----:B------:R-:W-:Y:S01]  /*0f10*/  UISETP.GE.U32.AND UP0, UPT, UR25, 0xb80, UPT ;  /* 0x00000b801900788c */ /* 0x000fe2000bf06070 */
[----:B------:R-:W-:Y:S01]  /*0f20*/  HGMMA.64x32x16.F32.BF16 R24, gdesc[UR16], R24 ;  /* 0x00600000101879f0 */ /* 0x000fe20008701818 */
[----:B------:R-:W-:Y:S01]  /*0f30*/  UIADD3.64 UR4, UR20, UR4, URZ ;  /* 0x0000000414047297 */ /* 0x000fe2000fffe03f */
[----:B------:R-:W-:Y:S01]  /*0f40*/  IMAD.MOV.U32 R16, RZ, RZ, R13 ;  /* 0x000000ffff107224 */ /* 0x000fe200078e000d */
[----:B------:R-:W-:Y:S01]  /*0f50*/  IADD3 R13, P1, R13, 0x80, RZ ;  /* 0x000000800d0d7810 */ /* 0x000fe20007f3e0ff */
[----:B------:R-:W-:Y:S01]  /*0f60*/  IMAD.MOV.U32 R17, RZ, RZ, R18 ;  /* 0x000000ffff117224 */ /* 0x000fe200078e0012 */
[----:B------:R-:W-:Y:S01]  /*0f70*/  PLOP3.LUT P0, PT, PT, PT, UP0, 0x80, 0x0 ;  /* 0x000000000000781c */ /* 0x000fe20003f0f008 */
[----:B------:R-:W-:-:S02]  /*0f80*/  UISETP.GE.U32.AND UP0, UPT, UR25, 0xbc0, UPT ;  /* 0x00000bc01900788c */ /* 0x000fc4000bf06070 */
[----:B------:R-:W-:-:S04]  /*0f90*/  IMAD.X R18, RZ, RZ, R18, P1 ;  /* 0x000000ffff127224 */ /* 0x000fc800008e0612 */
[----:B------:R-:W-:Y:S01]  /*0fa0*/  PLOP3.LUT P4, PT, PT, PT, UP0, 0x80, 0x0 ;  /* 0x000000000000781c */ /* 0x000fe20003f8f008 */
[----:B------:R-:W-:Y:S04]  /*0fb0*/  HGMMA.64x32x16.F32.BF16 R24, gdesc[UR12], R24 ;  /* 0x006000000c1879f0 */ /* 0x000fe80008701818 */
[----:B------:R-:W-:Y:S04]  /*0fc0*/  HGMMA.64x32x16.F32.BF16 R24, gdesc[UR8], R24 ;  /* 0x00600000081879f0 */ /* 0x000fe80008701818 */
[----:B------:R-:W-:Y:S01]  /*0fd0*/  HGMMA.64x32x16.F32.BF16 R24, gdesc[UR4], R24, gsb0 ;  /* 0x00600000041879f0 */ /* 0x000fe20008001818 */
[----:B------:R-:W-:-:S06]  /*0fe0*/  ULEA UR4, UR23, UR22, 0xd ;  /* 0x0000001617047291 */ /* 0x000fcc000f8e683f */
[----:B------:R-:W-:Y:S02]  /*0ff0*/  LEA R41, R6, UR4, 0x1 ;  /* 0x0000000406297c11 */ /* 0x000fe4000f8e08ff */
[----:B------:R-:W-:Y:S01]  /*1000*/  LEA R23, R7, UR4, 0x1 ;  /* 0x0000000407177c11 */ /* 0x000fe2000f8e08ff */
[----:B------:R-:W-:Y:S02]  /*1010*/  WARPGROUP.DEPBAR.LE gsb0, 0x1 ;  /* 0x00008000000079c5 */ /* 0x000fe40000010100 */
[----:B------:R-:W-:Y:S06]  /*1020*/  BAR.SYNC.DEFER_BLOCKING 0x0 ;  /* 0x0000000000007b1d */ /* 0x000fec0000010000 */
[----:B------:R-:W-:Y:S01]  /*1030*/  @!PT LDS RZ, [RZ] ;  /* 0x00000000fffff984 */ /* 0x000fe20000000800 */
[----:B------:R-:W-:Y:S01]  /*1040*/  @!PT LDS RZ, [RZ] ;  /* 0x00000000fffff984 */ /* 0x000fe20000000800 */
[----:B------:R-:W-:Y:S01]  /*1050*/  @!PT LDS RZ, [RZ] ;  /* 0x00000000fffff984 */ /* 0x000fe20000000800 */
[----:B------:R1:W-:Y:S04]  /*1060*/  LDGSTS.E.BYPASS.128 [R41], desc[UR26][R10.64], !P0 ;  /* 0x000000000a297fae */ /* 0x0003e8000c101c5a */
[----:B------:R2:W-:Y:S04]  /*1070*/  LDGSTS.E.BYPASS.128 [R23], desc[UR26][R14.64], !P0 ;  /* 0x000000000e177fae */ /* 0x0005e8000c101c5a */
[----:B------:R-:W0:Y:S04]  /*1080*/  LDGDEPBAR ;  /* 0x00000000000079af */ /* 0x000e280000000000 */
[----:B------:R3:W-:Y:S01]  /*1090*/  LDGSTS.E.BYPASS.128 [R41+0x6000], desc[UR26][R16.64], !P0 ;  /* 0x0600000010297fae */ /* 0x0007e2000c101c5a */
[----:B-1----:R-:W-:-:S02]  /*10a0*/  IADD3 R10, P3, R10, 0x80, RZ ;  /* 0x000000800a0a7810 */ /* 0x002fc40007f7e0ff */
[----:B--2---:R-:W-:-:S03]  /*10b0*/  IADD3 R14, P2, R14, 0x80, RZ ;  /* 0x000000800e0e7810 */ /* 0x004fc60007f5e0ff */
[----:B------:R-:W-:Y:S02]  /*10c0*/  IMAD.X R11, RZ, RZ, R11, P3 ;  /* 0x000000ffff0b7224 */ /* 0x000fe400018e060b */
[----:B------:R-:W-:Y:S02]  /*10d0*/  IMAD.X R15, RZ, RZ, R15, P2 ;  /* 0x000000ffff0f7224 */ /* 0x000fe400010e060f */
[----:B---3--:R-:W-:Y:S02]  /*10e0*/  IMAD.MOV.U32 R16, RZ, RZ, R44 ;  /* 0x000000ffff107224 */ /* 0x008fe400078e002c */
[----:B------:R-:W-:-:S05]  /*10f0*/  IMAD.MOV.U32 R17, RZ, RZ, R9 ;  /* 0x000000ffff117224 */ /* 0x000fca00078e0009 */
[----:B------:R1:W-:Y:S01]  /*1100*/  LDGSTS.E.BYPASS.128 [R23+0x6000], desc[UR26][R16.64], !P0 ;  /* 0x0600000010177fae */ /* 0x0003e2000c101c5a */
[----:B------:R-:W-:-:S03]  /*1110*/  IADD3 R44, P0, R44, 0x80, RZ ;  /* 0x000000802c2c7810 */ /* 0x000fc60007f1e0ff */
[----:B------:R-:W0:Y:S02]  /*1120*/  LDGDEPBAR ;  /* 0x00000000000079af */ /* 0x000e240000000000 */
[----:B------:R-:W-:Y:S01]  /*1130*/  IMAD.X R9, RZ, RZ, R9, P0 ;  /* 0x000000ffff097224 */ /* 0x000fe200000e0609 */
[----:B------:R-:W-:Y:S07]  /*1140*/  @!P4 BRA `(.L_x_0) ;  /* 0xfffffff8006cc947 */ /* 0x000fee000383ffff */
[----:B------:R-:W-:Y:S02]  /*1150*/  WARPGROUP.DEPBAR.LE gsb0, 0x0 ;  /* 0x00008000000079c5 */ /* 0x000fe40000010000 */
[----:B------:R-:W-:-:S04]  /*1160*/  DEPBAR.LE SB0, 0x0 ;  /* 0x000080000000791a */ /* 0x000fc80000000000 */
[----:B------:R-:W-:Y:S01]  /*1170*/  IMAD.SHL.U32 R6, R20, 0x4, RZ ;  /* 0x0000000414067824 */ /* 0x000fe200078e00ff */
[----:B------:R-:W-:Y:S01]  /*1180*/  SHF.R.U32.HI R9, RZ, 0x2, R0 ;  /* 0x00000002ff097819 */ /* 0x000fe20000011600 */
[----:B------:R-:W-:Y:S01]  /*1190*/  IMAD.SHL.U32 R7, R19, 0x10, RZ ;  /* 0x0000001013077824 */ /* 0x000fe200078e00ff */
[----:B------:R-:W-:Y:S01]  /*11a0*/  F2FP.BF16.F32.PACK_AB R24, R25, R24 ;  /* 0x000000181918723e */ /* 0x000fe200000010ff */
[----:B------:R-:W-:Y:S01]  /*11b0*/  IMAD.SHL.U32 R19, R19, 0x4, RZ ;  /* 0x0000000413137824 */ /* 0x000fe200078e00ff */
[----:B------:R-:W-:Y:S02]  /*11c0*/  LOP3.LUT R6, R6, 0x8, RZ, 0xc0, !PT ;  /* 0x0000000806067812 */ /* 0x000fe400078ec0ff */
[----:B------:R-:W-:Y:S02]  /*11d0*/  LOP3.LUT R7, R7, 0x30, RZ, 0xc0, !PT ;  /* 0x0000003007077812 */ /* 0x000fe400078ec0ff */
[----:B------:R-:W-:Y:S02]  /*11e0*/  LOP3.LUT R19, R19, 0x1c, RZ, 0xc0, !PT ;  /* 0x0000001c13137812 */ /* 0x000fe400078ec0ff */
[----:B------:R-:W-:-:S02]  /*11f0*/  LOP3.LUT R6, R6, 0x20, R9, 0xf8, !PT ;  /* 0x0000002006067812 */ /* 0x000fc400078ef809 */
[----:B------:R-:W-:Y:S02]  /*1200*/  LOP3.LUT R7, R7, 0xf, R0, 0xf8, !PT ;  /* 0x0000000f07077812 */ /* 0x000fe400078ef800 */
[----:B------:R-:W-:Y:S02]  /*1210*/  LOP3.LUT R19, R19, 0x3, R20, 0xf8, !PT ;  /* 0x0000000313137812 */ /* 0x000fe400078ef814 */
[----:B------:R-:W-:Y:S01]  /*1220*/  F2FP.BF16.F32.PACK_AB R25, R27, R26 ;  /* 0x0000001a1b19723e */ /* 0x000fe200000010ff */
[----:B------:R-:W-:Y:S01]  /*1230*/  IMAD R6, R7, 0x48, R6 ;  /* 0x0000004807067824 */ /* 0x000fe200078e0206 */
[----:B------:R-:W-:Y:S01]  /*1240*/  F2FP.BF16.F32.PACK_AB R32, R33, R32 ;  /* 0x000000202120723e */ /* 0x000fe200000010ff */
[----:B------:R-:W-:Y:S01]  /*1250*/  IMAD R19, R19, 0x48, R8 ;  /* 0x0000004813137824 */ /* 0x000fe200078e0208 */
[----:B------:R-:W-:Y:S02]  /*1260*/  F2FP.BF16.F32.PACK_AB R26, R29, R28 ;  /* 0x0000001c1d1a723e */ /* 0x000fe400000010ff */
[----:B------:R-:W-:-:S02]  /*1270*/  F2FP.BF16.F32.PACK_AB R27, R31, R30 ;  /* 0x0000001e1f1b723e */ /* 0x000fc400000010ff */
[----:B------:R-:W-:Y:S02]  /*1280*/  F2FP.BF16.F32.PACK_AB R33, R35, R34 ;  /* 0x000000222321723e */ /* 0x000fe400000010ff */
[----:B------:R-:W-:Y:S01]  /*1290*/  LEA R8, R6, UR22, 0x1 ;  /* 0x0000001606087c11 */ /* 0x000fe2000f8e08ff */
[----:B------:R-:W-:Y:S01]  /*12a0*/  BAR.SYNC.DEFER_BLOCKING 0x0 ;  /* 0x0000000000007b1d */ /* 0x000fe20000010000 */
[----:B------:R-:W-:Y:S02]  /*12b0*/  F2FP.BF16.F32.PACK_AB R34, R37, R36 ;  /* 0x000000242522723e */ /* 0x000fe400000010ff */
[----:B------:R-:W-:Y:S02]  /*12c0*/  F2FP.BF16.F32.PACK_AB R35, R39, R38 ;  /* 0x000000262723723e */ /* 0x000fe400000010ff */
[----:B------:R-:W-:-:S03]  /*12d0*/  LEA R19, R19, UR22, 0x1 ;  /* 0x0000001613137c11 */ /* 0x000fc6000f8e08ff */
[----:B------:R-:W2:Y:S01]  /*12e0*/  LDC.64 R6, c[0x0][0x220] ;  /* 0x00008800ff067b82 */ /* 0x000ea20000000a00 */
[----:B------:R-:W-:-:S04]  /*12f0*/  LOP3.LUT R0, R4, 0x38, R5, 0xf8, !PT ;  /* 0x0000003804007812 */ /* 0x000fc800078ef805 */
[----:B------:R-:W-:Y:S01]  /*1300*/  ISETP.GE.AND P0, PT, R0, 0xc00, PT ;  /* 0x00000c000000780c */ /* 0x000fe20003f06270 */
[----:B------:R-:W-:-:S03]  /*1310*/  IMAD R5, R2, 0xc00, R0 ;  /* 0x00000c0002057824 */ /* 0x000fc600078e0200 */
[----:B------:R-:W-:Y:S02]  /*1320*/  ISETP.LT.AND P1, PT, R2, UR28, !P0 ;  /* 0x0000001c02007c0c */ /* 0x000fe4000c721270 */
[----:B------:R-:W-:Y:S01]  /*1330*/  ISETP.LT.AND P0, PT, R3, UR28, !P0 ;  /* 0x0000001c03007c0c */ /* 0x000fe2000c701270 */
[----:B------:R-:W-:Y:S04]  /*1340*/  STSM.16.M88.4 [R8], R24 ;  /* 0x0000001808007844 */ /* 0x000fe80000000200 */
[----:B------:R-:W-:Y:S01]  /*1350*/  STSM.16.M88.4 [R8+0x20], R32 ;  /* 0x0000202008007844 */ /* 0x000fe20000000200 */
[----:B--2---:R-:W-:Y:S01]  /*1360*/  IMAD.WIDE R4, R5, 0x2, R6 ;  /* 0x0000000205047825 */ /* 0x004fe200078e0206 */
[----:B------:R-:W-:Y:S06]  /*1370*/  BAR.SYNC.DEFER_BLOCKING 0x0 ;  /* 0x0000000000007b1d */ /* 0x000fec0000010000 */
[----:B------:R-:W2:Y:S04]  /*1380*/  LDS.128 R12, [R19] ;  /* 0x00000000130c7984 */ /* 0x000ea80000000c00 */
[----:B--2---:R2:W-:Y:S01]  /*1390*/  @P1 STG.E.128 desc[UR26][R4.64], R12 ;  /* 0x0000000c04001986 */ /* 0x0045e2000c101d1a */
[----:B------:R-:W-:Y:S05]  /*13a0*/  @!P0 EXIT ;  /* 0x000000000000894d */ /* 0x000fea0003800000 */
[----:B-1----:R-:W1:Y:S01]  /*13b0*/  LDS.128 R16, [R19+0x1200] ;  /* 0x0012000013107984 */ /* 0x002e620000000c00 */
[----:B------:R-:W-:-:S04]  /*13c0*/  IMAD R3, R3, 0xc00, R0 ;  /* 0x00000c0003037824 */ /* 0x000fc800078e0200 */
[----:B------:R-:W-:-:S05]  /*13d0*/  IMAD.WIDE R6, R3, 0x2, R6 ;  /* 0x0000000203067825 */ /* 0x000fca00078e0206 */
[----:B-1----:R-:W-:Y:S01]  /*13e0*/  STG.E.128 desc[UR26][R6.64], R16 ;  /* 0x0000001006007986 */ /* 0x002fe2000c101d1a */
[----:B------:R-:W-:Y:S05]  /*13f0*/  EXIT ;  /* 0x000000000000794d */ /* 0x000fea0003800000 */
.L_x_1:
[----:B------:R-:W-:-:S00]  /*1400*/  BRA `(.L_x_1) ;  /* 0xfffffffc00fc7947 */ /* 0x000fc0000383ffff */
[----:B------:R-:W-:-:S00]  /*1410*/  NOP ;  /* 0x0000000000007918 */ /* 0x000fc00000000000 */
        /* <DEDUP_REMOVED lines=14> */
.L_x_2:


//--------------------- .nv.shared.triton_mm      --------------------------
	.section	.nv.shared.triton_mm,"aw",@nobits
	.sectionflags	@""
	.align	16
	.zero		1024


//--------------------- .nv.constant0.triton_mm   --------------------------
	.section	.nv.constant0.triton_mm,"a",@progbits
	.sectionflags	@""
	.align	4
.nv.constant0.triton_mm:
	.zero		556
